//
// Generated by NVIDIA NVVM Compiler
//
// Compiler Build ID: CL-36424714
// Cuda compilation tools, release 13.0, V13.0.88
// Based on NVVM 20.0.0
//

.version 9.0
.target sm_100
.address_size 64

	// .globl	_Z10body_forceP6float3S0_i

.visible .entry _Z10body_forceP6float3S0_i(
	.param .u64 .ptr .align 1 _Z10body_forceP6float3S0_i_param_0,
	.param .u64 .ptr .align 1 _Z10body_forceP6float3S0_i_param_1,
	.param .u32 _Z10body_forceP6float3S0_i_param_2
)
{
	.reg .pred 	%p<9>;
	.reg .b32 	%r<19>;
	.reg .b32 	%f<172>;
	.reg .b64 	%rd<17>;

	ld.param.u64 	%rd6, [_Z10body_forceP6float3S0_i_param_0];
	ld.param.u64 	%rd5, [_Z10body_forceP6float3S0_i_param_1];
	ld.param.u32 	%r10, [_Z10body_forceP6float3S0_i_param_2];
	cvta.to.global.u64 	%rd1, %rd6;
	mov.u32 	%r11, %ntid.x;
	mov.u32 	%r12, %ctaid.x;
	mov.u32 	%r13, %tid.x;
	mad.lo.s32 	%r1, %r11, %r12, %r13;
	setp.ge.s32 	%p1, %r1, %r10;
	@%p1 bra 	$L__BB0_12;
	setp.lt.s32 	%p2, %r10, 1;
	mov.f32 	%f169, 0f00000000;
	mov.f32 	%f170, %f169;
	mov.f32 	%f171, %f169;
	@%p2 bra 	$L__BB0_11;
	mul.wide.s32 	%rd7, %r1, 12;
	add.s64 	%rd8, %rd1, %rd7;
	ld.global.f32 	%f1, [%rd8];
	ld.global.f32 	%f2, [%rd8+4];
	ld.global.f32 	%f3, [%rd8+8];
	and.b32  	%r2, %r10, 3;
	setp.lt.u32 	%p3, %r10, 4;
	mov.f32 	%f156, 0f00000000;
	mov.b32 	%r18, 0;
	mov.f32 	%f155, %f156;
	mov.f32 	%f154, %f156;
	@%p3 bra 	$L__BB0_5;
	and.b32  	%r18, %r10, 2147483644;
	neg.s32 	%r16, %r18;
	add.s64 	%rd16, %rd1, 24;
	mov.f32 	%f156, 0f00000000;
$L__BB0_4:
	.pragma "nounroll";
	ld.global.f32 	%f41, [%rd16+-24];
	sub.f32 	%f42, %f41, %f1;
	ld.global.f32 	%f43, [%rd16+-20];
	sub.f32 	%f44, %f43, %f2;
	ld.global.f32 	%f45, [%rd16+-16];
	sub.f32 	%f46, %f45, %f3;
	mul.f32 	%f47, %f44, %f44;
	fma.rn.f32 	%f48, %f42, %f42, %f47;
	fma.rn.f32 	%f49, %f46, %f46, %f48;
	add.f32 	%f50, %f49, 0f3089705F;
	rsqrt.approx.f32 	%f51, %f50;
	mul.f32 	%f52, %f51, %f51;
	mul.f32 	%f53, %f51, %f52;
	fma.rn.f32 	%f54, %f42, %f53, %f154;
	fma.rn.f32 	%f55, %f44, %f53, %f155;
	fma.rn.f32 	%f56, %f46, %f53, %f156;
	ld.global.f32 	%f57, [%rd16+-12];
	sub.f32 	%f58, %f57, %f1;
	ld.global.f32 	%f59, [%rd16+-8];
	sub.f32 	%f60, %f59, %f2;
	ld.global.f32 	%f61, [%rd16+-4];
	sub.f32 	%f62, %f61, %f3;
	mul.f32 	%f63, %f60, %f60;
	fma.rn.f32 	%f64, %f58, %f58, %f63;
	fma.rn.f32 	%f65, %f62, %f62, %f64;
	add.f32 	%f66, %f65, 0f3089705F;
	rsqrt.approx.f32 	%f67, %f66;
	mul.f32 	%f68, %f67, %f67;
	mul.f32 	%f69, %f67, %f68;
	fma.rn.f32 	%f70, %f58, %f69, %f54;
	fma.rn.f32 	%f71, %f60, %f69, %f55;
	fma.rn.f32 	%f72, %f62, %f69, %f56;
	ld.global.f32 	%f73, [%rd16];
	sub.f32 	%f74, %f73, %f1;
	ld.global.f32 	%f75, [%rd16+4];
	sub.f32 	%f76, %f75, %f2;
	ld.global.f32 	%f77, [%rd16+8];
	sub.f32 	%f78, %f77, %f3;
	mul.f32 	%f79, %f76, %f76;
	fma.rn.f32 	%f80, %f74, %f74, %f79;
	fma.rn.f32 	%f81, %f78, %f78, %f80;
	add.f32 	%f82, %f81, 0f3089705F;
	rsqrt.approx.f32 	%f83, %f82;
	mul.f32 	%f84, %f83, %f83;
	mul.f32 	%f85, %f83, %f84;
	fma.rn.f32 	%f86, %f74, %f85, %f70;
	fma.rn.f32 	%f87, %f76, %f85, %f71;
	fma.rn.f32 	%f88, %f78, %f85, %f72;
	ld.global.f32 	%f89, [%rd16+12];
	sub.f32 	%f90, %f89, %f1;
	ld.global.f32 	%f91, [%rd16+16];
	sub.f32 	%f92, %f91, %f2;
	ld.global.f32 	%f93, [%rd16+20];
	sub.f32 	%f94, %f93, %f3;
	mul.f32 	%f95, %f92, %f92;
	fma.rn.f32 	%f96, %f90, %f90, %f95;
	fma.rn.f32 	%f97, %f94, %f94, %f96;
	add.f32 	%f98, %f97, 0f3089705F;
	rsqrt.approx.f32 	%f99, %f98;
	mul.f32 	%f100, %f99, %f99;
	mul.f32 	%f101, %f99, %f100;
	fma.rn.f32 	%f154, %f90, %f101, %f86;
	fma.rn.f32 	%f155, %f92, %f101, %f87;
	fma.rn.f32 	%f156, %f94, %f101, %f88;
	add.s32 	%r16, %r16, 4;
	add.s64 	%rd16, %rd16, 48;
	setp.ne.s32 	%p4, %r16, 0;
	@%p4 bra 	$L__BB0_4;
$L__BB0_5:
	setp.eq.s32 	%p5, %r2, 0;
	@%p5 bra 	$L__BB0_10;
	setp.eq.s32 	%p6, %r2, 1;
	@%p6 bra 	$L__BB0_8;
	mul.wide.u32 	%rd9, %r18, 12;
	add.s64 	%rd10, %rd1, %rd9;
	ld.global.f32 	%f103, [%rd10];
	sub.f32 	%f104, %f103, %f1;
	ld.global.f32 	%f105, [%rd10+4];
	sub.f32 	%f106, %f105, %f2;
	ld.global.f32 	%f107, [%rd10+8];
	sub.f32 	%f108, %f107, %f3;
	mul.f32 	%f109, %f106, %f106;
	fma.rn.f32 	%f110, %f104, %f104, %f109;
	fma.rn.f32 	%f111, %f108, %f108, %f110;
	add.f32 	%f112, %f111, 0f3089705F;
	rsqrt.approx.f32 	%f113, %f112;
	mul.f32 	%f114, %f113, %f113;
	mul.f32 	%f115, %f113, %f114;
	fma.rn.f32 	%f116, %f104, %f115, %f154;
	fma.rn.f32 	%f117, %f106, %f115, %f155;
	fma.rn.f32 	%f118, %f108, %f115, %f156;
	ld.global.f32 	%f119, [%rd10+12];
	sub.f32 	%f120, %f119, %f1;
	ld.global.f32 	%f121, [%rd10+16];
	sub.f32 	%f122, %f121, %f2;
	ld.global.f32 	%f123, [%rd10+20];
	sub.f32 	%f124, %f123, %f3;
	mul.f32 	%f125, %f122, %f122;
	fma.rn.f32 	%f126, %f120, %f120, %f125;
	fma.rn.f32 	%f127, %f124, %f124, %f126;
	add.f32 	%f128, %f127, 0f3089705F;
	rsqrt.approx.f32 	%f129, %f128;
	mul.f32 	%f130, %f129, %f129;
	mul.f32 	%f131, %f129, %f130;
	fma.rn.f32 	%f154, %f120, %f131, %f116;
	fma.rn.f32 	%f155, %f122, %f131, %f117;
	fma.rn.f32 	%f156, %f124, %f131, %f118;
	add.s32 	%r18, %r18, 2;
$L__BB0_8:
	and.b32  	%r15, %r10, 1;
	setp.eq.b32 	%p7, %r15, 1;
	not.pred 	%p8, %p7;
	@%p8 bra 	$L__BB0_10;
	mul.wide.u32 	%rd11, %r18, 12;
	add.s64 	%rd12, %rd1, %rd11;
	ld.global.f32 	%f132, [%rd12];
	sub.f32 	%f133, %f132, %f1;
	ld.global.f32 	%f134, [%rd12+4];
	sub.f32 	%f135, %f134, %f2;
	ld.global.f32 	%f136, [%rd12+8];
	sub.f32 	%f137, %f136, %f3;
	mul.f32 	%f138, %f135, %f135;
	fma.rn.f32 	%f139, %f133, %f133, %f138;
	fma.rn.f32 	%f140, %f137, %f137, %f139;
	add.f32 	%f141, %f140, 0f3089705F;
	rsqrt.approx.f32 	%f142, %f141;
	mul.f32 	%f143, %f142, %f142;
	mul.f32 	%f144, %f142, %f143;
	fma.rn.f32 	%f154, %f133, %f144, %f154;
	fma.rn.f32 	%f155, %f135, %f144, %f155;
	fma.rn.f32 	%f156, %f137, %f144, %f156;
$L__BB0_10:
	mul.f32 	%f169, %f154, 0f3A83126F;
	mul.f32 	%f170, %f155, 0f3A83126F;
	mul.f32 	%f171, %f156, 0f3A83126F;
$L__BB0_11:
	cvta.to.global.u64 	%rd13, %rd5;
	mul.wide.s32 	%rd14, %r1, 12;
	add.s64 	%rd15, %rd13, %rd14;
	ld.global.f32 	%f145, [%rd15];
	add.f32 	%f146, %f169, %f145;
	st.global.f32 	[%rd15], %f146;
	ld.global.f32 	%f147, [%rd15+4];
	add.f32 	%f148, %f170, %f147;
	st.global.f32 	[%rd15+4], %f148;
	ld.global.f32 	%f149, [%rd15+8];
	add.f32 	%f150, %f171, %f149;
	st.global.f32 	[%rd15+8], %f150;
$L__BB0_12:
	ret;

}


// ===== COMPILED SASS (sm_100) =====

	.target	sm_100

	.elftype	@"ET_EXEC"


//--------------------- .note.nv.tkinfo           --------------------------
	.section	.note.nv.tkinfo,"",@"SHT_NOTE"
	.sectionflags	@"SHF_NOTE_NV_TKINFO"
	.tkinfo
        /*0018*/ 	.word	0x00000002
        /*0030*/ 	.string	""
        /*0030*/ 	.string	"ptxas"
        /*0030*/ 	.string	"Cuda compilation tools, release 13.0, V13.0.88"
        /*0030*/ 	.string	"Build cuda_13.0.r13.0/compiler.36424714_0"
        /*0030*/ 	.string	"-arch sm_100 -m 64 "



//--------------------- .note.nv.cuinfo           --------------------------
	.section	.note.nv.cuinfo,"",@"SHT_NOTE"
	.sectionflags	@"SHF_NOTE_NV_CUINFO"
        /*0018*/ 	.short	0x0002
        /*001a*/ 	.short	0x0064
        /*001c*/ 	.short	0x0082
	.zero		2


//--------------------- .nv.info                  --------------------------
	.section	.nv.info,"",@"SHT_CUDA_INFO"
	.align	4


	//----- nvinfo : EIATTR_REGCOUNT
	.align		4
        /*0000*/ 	.byte	0x04, 0x2f
        /*0002*/ 	.short	(.L_1 - .L_0)
	.align		4
.L_0:
        /*0004*/ 	.word	index@(_Z10body_forceP6float3S0_i)
        /*0008*/ 	.word	0x00000020


	//----- nvinfo : EIATTR_FRAME_SIZE
	.align		4
.L_1:
        /*000c*/ 	.byte	0x04, 0x11
        /*000e*/ 	.short	(.L_3 - .L_2)
	.align		4
.L_2:
        /*0010*/ 	.word	index@(_Z10body_forceP6float3S0_i)
        /*0014*/ 	.word	0x00000000


	//----- nvinfo : EIATTR_MIN_STACK_SIZE
	.align		4
.L_3:
        /*0018*/ 	.byte	0x04, 0x12
        /*001a*/ 	.short	(.L_5 - .L_4)
	.align		4
.L_4:
        /*001c*/ 	.word	index@(_Z10body_forceP6float3S0_i)
        /*0020*/ 	.word	0x00000000
.L_5:


//--------------------- .nv.compat                --------------------------
	.section	.nv.compat,"",@"SHT_CUDA_COMPAT_INFO"
	.align	4
        /*0000*/ 	.byte	0x02, 0x09, 0x00, 0x00, 0x02, 0x02, 0x01, 0x00, 0x02, 0x05, 0x05, 0x00, 0x03, 0x07, 0x01, 0x01
        /*0010*/ 	.byte	0x02, 0x03, 0x00, 0x00, 0x02, 0x06, 0x01, 0x00, 0x04, 0x0b, 0x08, 0x00, 0x01, 0x00, 0x00, 0x00
        /*0020*/ 	.byte	0x00, 0x00, 0x00, 0x00


//--------------------- .nv.info._Z10body_forceP6float3S0_i --------------------------
	.section	.nv.info._Z10body_forceP6float3S0_i,"",@"SHT_CUDA_INFO"
	.sectionflags	@""
	.align	4


	//----- nvinfo : EIATTR_CUDA_API_VERSION
	.align		4
        /*0000*/ 	.byte	0x04, 0x37
        /*0002*/ 	.short	(.L_7 - .L_6)
.L_6:
        /*0004*/ 	.word	0x00000082


	//----- nvinfo : EIATTR_KPARAM_INFO
	.align		4
.L_7:
        /*0008*/ 	.byte	0x04, 0x17
        /*000a*/ 	.short	(.L_9 - .L_8)
.L_8:
        /*000c*/ 	.word	0x00000000
        /*0010*/ 	.short	0x0002
        /*0012*/ 	.short	0x0010
        /*0014*/ 	.byte	0x00, 0xf0, 0x11, 0x00


	//----- nvinfo : EIATTR_KPARAM_INFO
	.align		4
.L_9:
        /*0018*/ 	.byte	0x04, 0x17
        /*001a*/ 	.short	(.L_11 - .L_10)
.L_10:
        /*001c*/ 	.word	0x00000000
        /*0020*/ 	.short	0x0001
        /*0022*/ 	.short	0x0008
        /*0024*/ 	.byte	0x00, 0xf5, 0x21, 0x00


	//----- nvinfo : EIATTR_KPARAM_INFO
	.align		4
.L_11:
        /*0028*/ 	.byte	0x04, 0x17
        /*002a*/ 	.short	(.L_13 - .L_12)
.L_12:
        /*002c*/ 	.word	0x00000000
        /*0030*/ 	.short	0x0000
        /*0032*/ 	.short	0x0000
        /*0034*/ 	.byte	0x00, 0xf5, 0x21, 0x00


	//----- nvinfo : EIATTR_SPARSE_MMA_MASK
	.align		4
.L_13:
        /*0038*/ 	.byte	0x03, 0x50
        /*003a*/ 	.short	0x0000


	//----- nvinfo : EIATTR_MAXREG_COUNT
	.align		4
        /*003c*/ 	.byte	0x03, 0x1b
        /*003e*/ 	.short	0x00ff


	//----- nvinfo : EIATTR_MERCURY_ISA_VERSION
	.align		4
        /*0040*/ 	.byte	0x03, 0x5f
        /*0042*/ 	.short	0x0101


	//----- nvinfo : EIATTR_VRC_CTA_INIT_COUNT
	.align		4
        /*0044*/ 	.byte	0x02, 0x4a
	.zero		1
	.zero		1


	//----- nvinfo : EIATTR_EXIT_INSTR_OFFSETS
	.align		4
        /*0048*/ 	.byte	0x04, 0x1c
        /*004a*/ 	.short	(.L_15 - .L_14)


	//   ....[0]....
.L_14:
        /*004c*/ 	.word	0x00000070


	//   ....[1]....
        /*0050*/ 	.word	0x00000c50


	//----- nvinfo : EIATTR_CBANK_PARAM_SIZE
	.align		4
.L_15:
        /*0054*/ 	.byte	0x03, 0x19
        /*0056*/ 	.short	0x0014


	//----- nvinfo : EIATTR_PARAM_CBANK
	.align		4
        /*0058*/ 	.byte	0x04, 0x0a
        /*005a*/ 	.short	(.L_17 - .L_16)
	.align		4
.L_16:
        /*005c*/ 	.word	index@(.nv.constant0._Z10body_forceP6float3S0_i)
        /*0060*/ 	.short	0x0380
        /*0062*/ 	.short	0x0014


	//----- nvinfo : EIATTR_SW_WAR
	.align		4
.L_17:
        /*0064*/ 	.byte	0x04, 0x36
        /*0066*/ 	.short	(.L_19 - .L_18)
.L_18:
        /*0068*/ 	.word	0x00000008
.L_19:


//--------------------- .nv.callgraph             --------------------------
	.section	.nv.callgraph,"",@"SHT_CUDA_CALLGRAPH"
	.align	4
	.sectionentsize	8
	.align		4
        /*0000*/ 	.word	0x00000000
	.align		4
        /*0004*/ 	.word	0xffffffff
	.align		4
        /*0008*/ 	.word	0x00000000
	.align		4
        /*000c*/ 	.word	0xfffffffe
	.align		4
        /*0010*/ 	.word	0x00000000
	.align		4
        /*0014*/ 	.word	0xfffffffd
	.align		4
        /*0018*/ 	.word	0x00000000
	.align		4
        /*001c*/ 	.word	0xfffffffc


//--------------------- .text._Z10body_forceP6float3S0_i --------------------------
	.section	.text._Z10body_forceP6float3S0_i,"ax",@progbits
	.align	128
        .global         _Z10body_forceP6float3S0_i
        .type           _Z10body_forceP6float3S0_i,@function
        .size           _Z10body_forceP6float3S0_i,(.L_x_6 - _Z10body_forceP6float3S0_i)
        .other          _Z10body_forceP6float3S0_i,@"STO_CUDA_ENTRY STV_DEFAULT"
_Z10body_forceP6float3S0_i:
.text._Z10body_forceP6float3S0_i:
[----:B------:R-:W-:Y:S01]  /*0000*/  LDC R1, c[0x0][0x37c] ;  /* 0x0000df00ff017b82 */ /* 0x000fe20000000800 */
[----:B------:R-:W0:Y:S01]  /*0010*/  S2R R11, SR_CTAID.X ;  /* 0x00000000000b7919 */ /* 0x000e220000002500 */
[----:B------:R-:W0:Y:S01]  /*0020*/  LDCU UR4, c[0x0][0x360] ;  /* 0x00006c00ff0477ac */ /* 0x000e220008000800 */
[----:B------:R-:W0:Y:S01]  /*0030*/  S2R R0, SR_TID.X ;  /* 0x0000000000007919 */ /* 0x000e220000002100 */
[----:B------:R-:W1:Y:S01]  /*0040*/  LDCU UR9, c[0x0][0x390] ;  /* 0x00007200ff0977ac */ /* 0x000e620008000800 */
[----:B0-----:R-:W-:-:S05]  /*0050*/  IMAD R11, R11, UR4, R0 ;  /* 0x000000040b0b7c24 */ /* 0x001fca000f8e0200 */
[----:B-1----:R-:W-:-:S13]  /*0060*/  ISETP.GE.AND P0, PT, R11, UR9, PT ;  /* 0x000000090b007c0c */ /* 0x002fda000bf06270 */
[----:B------:R-:W-:Y:S05]  /*0070*/  @P0 EXIT ;  /* 0x000000000000094d */ /* 0x000fea0003800000 */
[----:B------:R-:W-:Y:S01]  /*0080*/  UISETP.GE.AND UP0, UPT, UR9, 0x1, UPT ;  /* 0x000000010900788c */ /* 0x000fe2000bf06270 */
[----:B------:R-:W-:Y:S01]  /*0090*/  HFMA2 R19, -RZ, RZ, 0, 0 ;  /* 0x00000000ff137431 */ /* 0x000fe200000001ff */
[----:B------:R-:W-:Y:S01]  /*00a0*/  MOV R17, RZ ;  /* 0x000000ff00117202 */ /* 0x000fe20000000f00 */
[----:B------:R-:W-:Y:S01]  /*00b0*/  HFMA2 R0, -RZ, RZ, 0, 0 ;  /* 0x00000000ff007431 */ /* 0x000fe200000001ff */
[----:B------:R-:W0:Y:S05]  /*00c0*/  LDCU.64 UR10, c[0x0][0x358] ;  /* 0x00006b00ff0a77ac */ /* 0x000e2a0008000a00 */
[----:B------:R-:W-:Y:S05]  /*00d0*/  BRA.U !UP0, `(.L_x_0) ;  /* 0x0000000908b07547 */ /* 0x000fea000b800000 */
[----:B------:R-:W1:Y:S02]  /*00e0*/  LDC.64 R2, c[0x0][0x380] ;  /* 0x0000e000ff027b82 */ /* 0x000e640000000a00 */
[----:B-1----:R-:W-:-:S05]  /*00f0*/  IMAD.WIDE R4, R11, 0xc, R2 ;  /* 0x0000000c0b047825 */ /* 0x002fca00078e0202 */
[----:B0-----:R0:W5:Y:S04]  /*0100*/  LDG.E R9, desc[UR10][R4.64] ;  /* 0x0000000a04097981 */ /* 0x001168000c1e1900 */
[----:B------:R0:W5:Y:S04]  /*0110*/  LDG.E R8, desc[UR10][R4.64+0x4] ;  /* 0x0000040a04087981 */ /* 0x000168000c1e1900 */
[----:B------:R0:W5:Y:S01]  /*0120*/  LDG.E R6, desc[UR10][R4.64+0x8] ;  /* 0x0000080a04067981 */ /* 0x000162000c1e1900 */
[----:B------:R-:W-:Y:S01]  /*0130*/  UISETP.GE.U32.AND UP1, UPT, UR9, 0x4, UPT ;  /* 0x000000040900788c */ /* 0x000fe2000bf26070 */
[----:B------:R-:W-:Y:S01]  /*0140*/  MOV R0, RZ ;  /* 0x000000ff00007202 */ /* 0x000fe20000000f00 */
[----:B------:R-:W-:Y:S01]  /*0150*/  ULOP3.LUT UR6, UR9, 0x3, URZ, 0xc0, !UPT ;  /* 0x0000000309067892 */ /* 0x000fe2000f8ec0ff */
[----:B------:R-:W-:-:S02]  /*0160*/  MOV R7, RZ ;  /* 0x000000ff00077202 */ /* 0x000fc40000000f00 */
[----:B------:R-:W-:Y:S01]  /*0170*/  MOV R17, RZ ;  /* 0x000000ff00117202 */ /* 0x000fe20000000f00 */
[----:B------:R-:W-:Y:S01]  /*0180*/  UISETP.NE.AND UP0, UPT, UR6, URZ, UPT ;  /* 0x000000ff0600728c */ /* 0x000fe2000bf05270 */
[----:B------:R-:W-:Y:S02]  /*0190*/  MOV R19, RZ ;  /* 0x000000ff00137202 */ /* 0x000fe40000000f00 */
[----:B0-----:R-:W-:Y:S08]  /*01a0*/  BRA.U !UP1, `(.L_x_1) ;  /* 0x0000000509687547 */ /* 0x001ff0000b800000 */
[----:B------:R-:W0:Y:S01]  /*01b0*/  LDCU.64 UR4, c[0x0][0x380] ;  /* 0x00007000ff0477ac */ /* 0x000e220008000a00 */
[----:B------:R-:W-:Y:S01]  /*01c0*/  MOV R0, RZ ;  /* 0x000000ff00007202 */ /* 0x000fe20000000f00 */
[----:B------:R-:W-:-:S04]  /*01d0*/  ULOP3.LUT UR7, UR9, 0x7ffffffc, URZ, 0xc0, !UPT ;  /* 0x7ffffffc09077892 */ /* 0x000fc8000f8ec0ff */
[----:B------:R-:W-:Y:S02]  /*01e0*/  UIADD3 UR8, UPT, UPT, -UR7, URZ, URZ ;  /* 0x000000ff07087290 */ /* 0x000fe4000fffe1ff */
[----:B------:R-:W-:Y:S01]  /*01f0*/  MOV R7, UR7 ;  /* 0x0000000700077c02 */ /* 0x000fe20008000f00 */
[----:B0-----:R-:W-:-:S04]  /*0200*/  UIADD3 UR4, UP1, UPT, UR4, 0x18, URZ ;  /* 0x0000001804047890 */ /* 0x001fc8000ff3e0ff */
[----:B------:R-:W-:Y:S02]  /*0210*/  UIADD3.X UR5, UPT, UPT, URZ, UR5, URZ, UP1, !UPT ;  /* 0x00000005ff057290 */ /* 0x000fe40008ffe4ff */
[----:B------:R-:W-:-:S04]  /*0220*/  MOV R4, UR4 ;  /* 0x0000000400047c02 */ /* 0x000fc80008000f00 */
[----:B------:R-:W-:-:S07]  /*0230*/  MOV R5, UR5 ;  /* 0x0000000500057c02 */ /* 0x000fce0008000f00 */
.L_x_2:
[----:B------:R-:W2:Y:S04]  /*0240*/  LDG.E R13, desc[UR10][R4.64+-0x14] ;  /* 0xffffec0a040d7981 */ /* 0x000ea8000c1e1900 */
[----:B------:R-:W3:Y:S04]  /*0250*/  LDG.E R12, desc[UR10][R4.64+-0x18] ;  /* 0xffffe80a040c7981 */ /* 0x000ee8000c1e1900 */
[----:B------:R-:W4:Y:S04]  /*0260*/  LDG.E R10, desc[UR10][R4.64+-0x10] ;  /* 0xfffff00a040a7981 */ /* 0x000f28000c1e1900 */
        /* <DEDUP_REMOVED lines=8> */
[----:B------:R-:W4:Y:S01]  /*02f0*/  LDG.E R15, desc[UR10][R4.64+0x14] ;  /* 0x0000140a040f7981 */ /* 0x000f22000c1e1900 */
[----:B------:R-:W-:-:S04]  /*0300*/  UIADD3 UR8, UPT, UPT, UR8, 0x4, URZ ;  /* 0x0000000408087890 */ /* 0x000fc8000fffe0ff */
[----:B------:R-:W-:Y:S01]  /*0310*/  UISETP.NE.AND UP1, UPT, UR8, URZ, UPT ;  /* 0x000000ff0800728c */ /* 0x000fe2000bf25270 */
[----:B--2--5:R-:W-:Y:S01]  /*0320*/  FADD R22, -R8, R13 ;  /* 0x0000000d08167221 */ /* 0x024fe20000000100 */
[----:B---3--:R-:W-:-:S03]  /*0330*/  FADD R12, -R9, R12 ;  /* 0x0000000c090c7221 */ /* 0x008fc60000000100 */
[----:B------:R-:W-:Y:S01]  /*0340*/  FMUL R14, R22, R22 ;  /* 0x00000016160e7220 */ /* 0x000fe20000400000 */
[----:B----4-:R-:W-:-:S03]  /*0350*/  FADD R13, -R6, R10 ;  /* 0x0000000a060d7221 */ /* 0x010fc60000000100 */
[----:B------:R-:W-:-:S04]  /*0360*/  FFMA R14, R12, R12, R14 ;  /* 0x0000000c0c0e7223 */ /* 0x000fc8000000000e */
[----:B------:R-:W-:-:S04]  /*0370*/  FFMA R14, R13, R13, R14 ;  /* 0x0000000d0d0e7223 */ /* 0x000fc8000000000e */
[----:B------:R-:W-:-:S05]  /*0380*/  FADD R24, R14, 9.9999997171806853657e-10 ;  /* 0x3089705f0e187421 */ /* 0x000fca0000000000 */
[----:B------:R-:W-:-:S13]  /*0390*/  FSETP.GEU.AND P0, PT, |R24|, 1.175494350822287508e-38, PT ;  /* 0x008000001800780b */ /* 0x000fda0003f0e200 */
[----:B------:R-:W-:-:S04]  /*03a0*/  @!P0 FMUL R24, R24, 16777216 ;  /* 0x4b80000018188820 */ /* 0x000fc80000400000 */
[----:B------:R-:W0:Y:S02]  /*03b0*/  MUFU.RSQ R10, R24 ;  /* 0x00000018000a7308 */ /* 0x000e240000001400 */
[----:B0-----:R-:W-:-:S04]  /*03c0*/  @!P0 FMUL R10, R10, 4096 ;  /* 0x458000000a0a8820 */ /* 0x001fc80000400000 */
[----:B------:R-:W-:-:S04]  /*03d0*/  FMUL R14, R10, R10 ;  /* 0x0000000a0a0e7220 */ /* 0x000fc80000400000 */
[----:B------:R-:W-:Y:S01]  /*03e0*/  FMUL R10, R10, R14 ;  /* 0x0000000e0a0a7220 */ /* 0x000fe20000400000 */
[----:B------:R-:W-:-:S03]  /*03f0*/  FADD R14, -R8, R29 ;  /* 0x0000001d080e7221 */ /* 0x000fc60000000100 */
[-C--:B------:R-:W-:Y:S01]  /*0400*/  FFMA R12, R12, R10.reuse, R19 ;  /* 0x0000000a0c0c7223 */ /* 0x080fe20000000013 */
[C---:B------:R-:W-:Y:S01]  /*0410*/  FADD R19, -R9.reuse, R20 ;  /* 0x0000001409137221 */ /* 0x040fe20000000100 */
[----:B------:R-:W-:Y:S01]  /*0420*/  FFMA R17, R22, R10, R17 ;  /* 0x0000000a16117223 */ /* 0x000fe20000000011 */
[----:B------:R-:W-:Y:S01]  /*0430*/  FADD R20, -R8, R27 ;  /* 0x0000001b08147221 */ /* 0x000fe20000000100 */
[----:B------:R-:W-:Y:S01]  /*0440*/  FMUL R22, R14, R14 ;  /* 0x0000000e0e167220 */ /* 0x000fe20000400000 */
[----:B------:R-:W-:Y:S01]  /*0450*/  FADD R18, -R9, R18 ;  /* 0x0000001209127221 */ /* 0x000fe20000000100 */
[----:B------:R-:W-:Y:S01]  /*0460*/  FADD R25, -R6, R25 ;  /* 0x0000001906197221 */ /* 0x000fe20000000100 */
[----:B------:R-:W-:Y:S01]  /*0470*/  FMUL R27, R20, R20 ;  /* 0x00000014141b7220 */ /* 0x000fe20000400000 */
[----:B------:R-:W-:Y:S01]  /*0480*/  FFMA R22, R19, R19, R22 ;  /* 0x0000001313167223 */ /* 0x000fe20000000016 */
[----:B------:R-:W-:Y:S01]  /*0490*/  FADD R21, -R8, R21 ;  /* 0x0000001508157221 */ /* 0x000fe20000000100 */
[----:B------:R-:W-:Y:S01]  /*04a0*/  FADD R23, -R6, R23 ;  /* 0x0000001706177221 */ /* 0x000fe20000000100 */
[----:B------:R-:W-:Y:S01]  /*04b0*/  FFMA R24, R18, R18, R27 ;  /* 0x0000001212187223 */ /* 0x000fe2000000001b */
[----:B------:R-:W-:Y:S01]  /*04c0*/  FFMA R22, R25, R25, R22 ;  /* 0x0000001919167223 */ /* 0x000fe20000000016 */
[----:B------:R-:W-:Y:S01]  /*04d0*/  FADD R16, -R9, R16 ;  /* 0x0000001009107221 */ /* 0x000fe20000000100 */
[----:B------:R-:W-:Y:S01]  /*04e0*/  FMUL R27, R21, R21 ;  /* 0x00000015151b7220 */ /* 0x000fe20000400000 */
[----:B------:R-:W-:Y:S01]  /*04f0*/  FFMA R26, R23, R23, R24 ;  /* 0x00000017171a7223 */ /* 0x000fe20000000018 */
[----:B------:R-:W-:Y:S01]  /*0500*/  FADD R24, R22, 9.9999997171806853657e-10 ;  /* 0x3089705f16187421 */ /* 0x000fe20000000000 */
[----:B------:R-:W-:Y:S01]  /*0510*/  FADD R15, -R6, R15 ;  /* 0x0000000f060f7221 */ /* 0x000fe20000000100 */
[----:B------:R-:W-:Y:S01]  /*0520*/  FFMA R22, R16, R16, R27 ;  /* 0x0000001010167223 */ /* 0x000fe2000000001b */
[----:B------:R-:W-:-:S02]  /*0530*/  FADD R27, R26, 9.9999997171806853657e-10 ;  /* 0x3089705f1a1b7421 */ /* 0x000fc40000000000 */
[----:B------:R-:W-:Y:S01]  /*0540*/  FSETP.GEU.AND P0, PT, |R24|, 1.175494350822287508e-38, PT ;  /* 0x008000001800780b */ /* 0x000fe20003f0e200 */
[----:B------:R-:W-:Y:S02]  /*0550*/  FFMA R22, R15, R15, R22 ;  /* 0x0000000f0f167223 */ /* 0x000fe40000000016 */
[----:B------:R-:W-:Y:S02]  /*0560*/  FSETP.GEU.AND P1, PT, |R27|, 1.175494350822287508e-38, PT ;  /* 0x008000001b00780b */ /* 0x000fe40003f2e200 */
[----:B------:R-:W-:-:S05]  /*0570*/  FADD R28, R22, 9.9999997171806853657e-10 ;  /* 0x3089705f161c7421 */ /* 0x000fca0000000000 */
[----:B------:R-:W-:-:S03]  /*0580*/  FSETP.GEU.AND P2, PT, |R28|, 1.175494350822287508e-38, PT ;  /* 0x008000001c00780b */ /* 0x000fc60003f4e200 */
[----:B------:R-:W-:-:S03]  /*0590*/  @!P0 FMUL R24, R24, 16777216 ;  /* 0x4b80000018188820 */ /* 0x000fc60000400000 */
[----:B------:R-:W-:Y:S01]  /*05a0*/  @!P1 FMUL R27, R27, 16777216 ;  /* 0x4b8000001b1b9820 */ /* 0x000fe20000400000 */
[----:B------:R-:W0:Y:S01]  /*05b0*/  MUFU.RSQ R26, R24 ;  /* 0x00000018001a7308 */ /* 0x000e220000001400 */
[----:B------:R-:W-:-:S05]  /*05c0*/  FFMA R10, R13, R10, R0 ;  /* 0x0000000a0d0a7223 */ /* 0x000fca0000000000 */
[----:B------:R-:W-:Y:S02]  /*05d0*/  @!P2 FMUL R28, R28, 16777216 ;  /* 0x4b8000001c1ca820 */ /* 0x000fe40000400000 */
[----:B------:R-:W1:Y:S08]  /*05e0*/  MUFU.RSQ R22, R27 ;  /* 0x0000001b00167308 */ /* 0x000e700000001400 */
[----:B------:R-:W2:Y:S01]  /*05f0*/  MUFU.RSQ R0, R28 ;  /* 0x0000001c00007308 */ /* 0x000ea20000001400 */
[----:B0-----:R-:W-:-:S04]  /*0600*/  @!P0 FMUL R26, R26, 4096 ;  /* 0x458000001a1a8820 */ /* 0x001fc80000400000 */
[----:B------:R-:W-:Y:S01]  /*0610*/  FMUL R13, R26, R26 ;  /* 0x0000001a1a0d7220 */ /* 0x000fe20000400000 */
[----:B-1----:R-:W-:-:S03]  /*0620*/  @!P1 FMUL R22, R22, 4096 ;  /* 0x4580000016169820 */ /* 0x002fc60000400000 */
[----:B------:R-:W-:Y:S01]  /*0630*/  FMUL R26, R26, R13 ;  /* 0x0000000d1a1a7220 */ /* 0x000fe20000400000 */
[----:B------:R-:W-:-:S03]  /*0640*/  FMUL R13, R22, R22 ;  /* 0x00000016160d7220 */ /* 0x000fc60000400000 */
[-C--:B------:R-:W-:Y:S01]  /*0650*/  FFMA R10, R25, R26.reuse, R10 ;  /* 0x0000001a190a7223 */ /* 0x080fe2000000000a */
[----:B--2---:R-:W-:Y:S01]  /*0660*/  @!P2 FMUL R0, R0, 4096 ;  /* 0x458000000000a820 */ /* 0x004fe20000400000 */
[-C--:B------:R-:W-:Y:S01]  /*0670*/  FFMA R19, R19, R26.reuse, R12 ;  /* 0x0000001a13137223 */ /* 0x080fe2000000000c */
[----:B------:R-:W-:Y:S01]  /*0680*/  FMUL R13, R22, R13 ;  /* 0x0000000d160d7220 */ /* 0x000fe20000400000 */
[----:B------:R-:W-:Y:S01]  /*0690*/  FFMA R17, R14, R26, R17 ;  /* 0x0000001a0e117223 */ /* 0x000fe20000000011 */
[----:B------:R-:W-:Y:S01]  /*06a0*/  FMUL R25, R0, R0 ;  /* 0x0000000000197220 */ /* 0x000fe20000400000 */
[----:B------:R-:W-:Y:S01]  /*06b0*/  IADD3 R4, P0, PT, R4, 0x30, RZ ;  /* 0x0000003004047810 */ /* 0x000fe20007f1e0ff */
[-C--:B------:R-:W-:Y:S01]  /*06c0*/  FFMA R19, R18, R13.reuse, R19 ;  /* 0x0000000d12137223 */ /* 0x080fe20000000013 */
[----:B------:R-:W-:Y:S01]  /*06d0*/  FFMA R20, R20, R13, R17 ;  /* 0x0000000d14147223 */ /* 0x000fe20000000011 */
[----:B------:R-:W-:Y:S01]  /*06e0*/  FMUL R0, R0, R25 ;  /* 0x0000001900007220 */ /* 0x000fe20000400000 */
[----:B------:R-:W-:Y:S01]  /*06f0*/  FFMA R10, R23, R13, R10 ;  /* 0x0000000d170a7223 */ /* 0x000fe2000000000a */
[----:B------:R-:W-:-:S02]  /*0700*/  IADD3.X R5, PT, PT, RZ, R5, RZ, P0, !PT ;  /* 0x00000005ff057210 */ /* 0x000fc400007fe4ff */
[-C--:B------:R-:W-:Y:S01]  /*0710*/  FFMA R19, R16, R0.reuse, R19 ;  /* 0x0000000010137223 */ /* 0x080fe20000000013 */
[-C--:B------:R-:W-:Y:S01]  /*0720*/  FFMA R17, R21, R0.reuse, R20 ;  /* 0x0000000015117223 */ /* 0x080fe20000000014 */
[----:B------:R-:W-:Y:S01]  /*0730*/  FFMA R0, R15, R0, R10 ;  /* 0x000000000f007223 */ /* 0x000fe2000000000a */
[----:B------:R-:W-:Y:S06]  /*0740*/  BRA.U UP1, `(.L_x_2) ;  /* 0xfffffff901bc7547 */ /* 0x000fec000b83ffff */
.L_x_1:
[----:B------:R-:W-:Y:S05]  /*0750*/  BRA.U !UP0, `(.L_x_3) ;  /* 0x0000000508047547 */ /* 0x000fea000b800000 */
[----:B------:R-:W-:Y:S02]  /*0760*/  UISETP.NE.AND UP0, UPT, UR6, 0x1, UPT ;  /* 0x000000010600788c */ /* 0x000fe4000bf05270 */
[----:B------:R-:W-:-:S04]  /*0770*/  ULOP3.LUT UR4, UR9, 0x1, URZ, 0xc0, !UPT ;  /* 0x0000000109047892 */ /* 0x000fc8000f8ec0ff */
[----:B------:R-:W-:-:S03]  /*0780*/  UISETP.NE.U32.AND UP1, UPT, UR4, 0x1, UPT ;  /* 0x000000010400788c */ /* 0x000fc6000bf25070 */
[----:B------:R-:W-:Y:S08]  /*0790*/  BRA.U !UP0, `(.L_x_4) ;  /* 0x0000000108a07547 */ /* 0x000ff0000b800000 */
[----:B------:R-:W-:-:S05]  /*07a0*/  IMAD.WIDE.U32 R4, R7, 0xc, R2 ;  /* 0x0000000c07047825 */ /* 0x000fca00078e0002 */
[----:B------:R-:W2:Y:S04]  /*07b0*/  LDG.E R13, desc[UR10][R4.64+0x4] ;  /* 0x0000040a040d7981 */ /* 0x000ea8000c1e1900 */
[----:B------:R-:W3:Y:S04]  /*07c0*/  LDG.E R21, desc[UR10][R4.64+0x10] ;  /* 0x0000100a04157981 */ /* 0x000ee8000c1e1900 */
[----:B------:R-:W4:Y:S04]  /*07d0*/  LDG.E R14, desc[UR10][R4.64] ;  /* 0x0000000a040e7981 */ /* 0x000f28000c1e1900 */
[----:B------:R-:W4:Y:S04]  /*07e0*/  LDG.E R15, desc[UR10][R4.64+0x8] ;  /* 0x0000080a040f7981 */ /* 0x000f28000c1e1900 */
[----:B------:R-:W4:Y:S04]  /*07f0*/  LDG.E R16, desc[UR10][R4.64+0xc] ;  /* 0x00000c0a04107981 */ /* 0x000f28000c1e1900 */
[----:B------:R-:W4:Y:S01]  /*0800*/  LDG.E R23, desc[UR10][R4.64+0x14] ;  /* 0x0000140a04177981 */ /* 0x000f22000c1e1900 */
[----:B------:R-:W-:Y:S01]  /*0810*/  IADD3 R7, PT, PT, R7, 0x2, RZ ;  /* 0x0000000207077810 */ /* 0x000fe20007ffe0ff */
[C---:B--2--5:R-:W-:Y:S01]  /*0820*/  FADD R12, -R8.reuse, R13 ;  /* 0x0000000d080c7221 */ /* 0x064fe20000000100 */
[----:B---3--:R-:W-:-:S03]  /*0830*/  FADD R10, -R8, R21 ;  /* 0x00000015080a7221 */ /* 0x008fc60000000100 */
[----:B------:R-:W-:Y:S01]  /*0840*/  FMUL R21, R12, R12 ;  /* 0x0000000c0c157220 */ /* 0x000fe20000400000 */
[C---:B----4-:R-:W-:Y:S01]  /*0850*/  FADD R14, -R9.reuse, R14 ;  /* 0x0000000e090e7221 */ /* 0x050fe20000000100 */
[----:B------:R-:W-:Y:S01]  /*0860*/  FMUL R20, R10, R10 ;  /* 0x0000000a0a147220 */ /* 0x000fe20000400000 */
[----:B------:R-:W-:Y:S02]  /*0870*/  FADD R15, -R6, R15 ;  /* 0x0000000f060f7221 */ /* 0x000fe40000000100 */
[----:B------:R-:W-:Y:S01]  /*0880*/  FFMA R18, R14, R14, R21 ;  /* 0x0000000e0e127223 */ /* 0x000fe20000000015 */
[----:B------:R-:W-:-:S03]  /*0890*/  FADD R13, -R9, R16 ;  /* 0x00000010090d7221 */ /* 0x000fc60000000100 */
[----:B------:R-:W-:Y:S01]  /*08a0*/  FFMA R18, R15, R15, R18 ;  /* 0x0000000f0f127223 */ /* 0x000fe20000000012 */
[----:B------:R-:W-:Y:S01]  /*08b0*/  FADD R16, -R6, R23 ;  /* 0x0000001706107221 */ /* 0x000fe20000000100 */
[----:B------:R-:W-:Y:S02]  /*08c0*/  FFMA R21, R13, R13, R20 ;  /* 0x0000000d0d157223 */ /* 0x000fe40000000014 */
[----:B------:R-:W-:Y:S02]  /*08d0*/  FADD R18, R18, 9.9999997171806853657e-10 ;  /* 0x3089705f12127421 */ /* 0x000fe40000000000 */
[----:B------:R-:W-:-:S03]  /*08e0*/  FFMA R21, R16, R16, R21 ;  /* 0x0000001010157223 */ /* 0x000fc60000000015 */
[----:B------:R-:W-:Y:S01]  /*08f0*/  FSETP.GEU.AND P0, PT, |R18|, 1.175494350822287508e-38, PT ;  /* 0x008000001200780b */ /* 0x000fe20003f0e200 */
[----:B------:R-:W-:-:S05]  /*0900*/  FADD R21, R21, 9.9999997171806853657e-10 ;  /* 0x3089705f15157421 */ /* 0x000fca0000000000 */
[----:B------:R-:W-:-:S07]  /*0910*/  FSETP.GEU.AND P1, PT, |R21|, 1.175494350822287508e-38, PT ;  /* 0x008000001500780b */ /* 0x000fce0003f2e200 */
[----:B------:R-:W-:-:S04]  /*0920*/  @!P0 FMUL R18, R18, 16777216 ;  /* 0x4b80000012128820 */ /* 0x000fc80000400000 */
[----:B------:R-:W0:Y:S02]  /*0930*/  MUFU.RSQ R4, R18 ;  /* 0x0000001200047308 */ /* 0x000e240000001400 */
[----:B------:R-:W-:-:S06]  /*0940*/  @!P1 FMUL R21, R21, 16777216 ;  /* 0x4b80000015159820 */ /* 0x000fcc0000400000 */
[----:B------:R-:W1:Y:S01]  /*0950*/  MUFU.RSQ R20, R21 ;  /* 0x0000001500147308 */ /* 0x000e620000001400 */
[----:B0-----:R-:W-:-:S04]  /*0960*/  @!P0 FMUL R4, R4, 4096 ;  /* 0x4580000004048820 */ /* 0x001fc80000400000 */
[----:B------:R-:W-:Y:S01]  /*0970*/  FMUL R5, R4, R4 ;  /* 0x0000000404057220 */ /* 0x000fe20000400000 */
[----:B-1----:R-:W-:-:S03]  /*0980*/  @!P1 FMUL R20, R20, 4096 ;  /* 0x4580000014149820 */ /* 0x002fc60000400000 */
[----:B------:R-:W-:Y:S01]  /*0990*/  FMUL R5, R4, R5 ;  /* 0x0000000504057220 */ /* 0x000fe20000400000 */
[----:B------:R-:W-:-:S03]  /*09a0*/  FMUL R23, R20, R20 ;  /* 0x0000001414177220 */ /* 0x000fc60000400000 */
[-C--:B------:R-:W-:Y:S01]  /*09b0*/  FFMA R14, R14, R5.reuse, R19 ;  /* 0x000000050e0e7223 */ /* 0x080fe20000000013 */
[-C--:B------:R-:W-:Y:S01]  /*09c0*/  FFMA R17, R12, R5.reuse, R17 ;  /* 0x000000050c117223 */ /* 0x080fe20000000011 */
[----:B------:R-:W-:Y:S01]  /*09d0*/  FFMA R5, R15, R5, R0 ;  /* 0x000000050f057223 */ /* 0x000fe20000000000 */
[----:B------:R-:W-:-:S04]  /*09e0*/  FMUL R23, R20, R23 ;  /* 0x0000001714177220 */ /* 0x000fc80000400000 */
[-C--:B------:R-:W-:Y:S01]  /*09f0*/  FFMA R19, R13, R23.reuse, R14 ;  /* 0x000000170d137223 */ /* 0x080fe2000000000e */
[-C--:B------:R-:W-:Y:S01]  /*0a00*/  FFMA R17, R10, R23.reuse, R17 ;  /* 0x000000170a117223 */ /* 0x080fe20000000011 */
[----:B------:R-:W-:-:S07]  /*0a10*/  FFMA R0, R16, R23, R5 ;  /* 0x0000001710007223 */ /* 0x000fce0000000005 */
.L_x_4:
[----:B------:R-:W-:Y:S05]  /*0a20*/  BRA.U UP1, `(.L_x_3) ;  /* 0x0000000101507547 */ /* 0x000fea000b800000 */
[----:B------:R-:W-:-:S05]  /*0a30*/  IMAD.WIDE.U32 R2, R7, 0xc, R2 ;  /* 0x0000000c07027825 */ /* 0x000fca00078e0002 */
[----:B------:R-:W2:Y:S04]  /*0a40*/  LDG.E R5, desc[UR10][R2.64+0x4] ;  /* 0x0000040a02057981 */ /* 0x000ea8000c1e1900 */
[----:B------:R-:W3:Y:S04]  /*0a50*/  LDG.E R4, desc[UR10][R2.64] ;  /* 0x0000000a02047981 */ /* 0x000ee8000c1e1900 */
[----:B------:R-:W4:Y:S01]  /*0a60*/  LDG.E R7, desc[UR10][R2.64+0x8] ;  /* 0x0000080a02077981 */ /* 0x000f22000c1e1900 */
        /* <DEDUP_REMOVED lines=12> */
[----:B------:R-:W-:-:S04]  /*0b30*/  FMUL R2, R5, R2 ;  /* 0x0000000205027220 */ /* 0x000fc80000400000 */
[-C--:B------:R-:W-:Y:S01]  /*0b40*/  FFMA R19, R4, R2.reuse, R19 ;  /* 0x0000000204137223 */ /* 0x080fe20000000013 */
[-C--:B------:R-:W-:Y:S01]  /*0b50*/  FFMA R17, R8, R2.reuse, R17 ;  /* 0x0000000208117223 */ /* 0x080fe20000000011 */
[----:B------:R-:W-:-:S07]  /*0b60*/  FFMA R0, R7, R2, R0 ;  /* 0x0000000207007223 */ /* 0x000fce0000000000 */
.L_x_3:
[----:B------:R-:W-:Y:S01]  /*0b70*/  FMUL R19, R19, 0.0010000000474974513054 ;  /* 0x3a83126f13137820 */ /* 0x000fe20000400000 */
[----:B------:R-:W-:Y:S01]  /*0b80*/  FMUL R17, R17, 0.0010000000474974513054 ;  /* 0x3a83126f11117820 */ /* 0x000fe20000400000 */
[----:B------:R-:W-:-:S07]  /*0b90*/  FMUL R0, R0, 0.0010000000474974513054 ;  /* 0x3a83126f00007820 */ /* 0x000fce0000400000 */
.L_x_0:
[----:B------:R-:W1:Y:S02]  /*0ba0*/  LDC.64 R2, c[0x0][0x388] ;  /* 0x0000e200ff027b82 */ /* 0x000e640000000a00 */
[----:B-1----:R-:W-:-:S05]  /*0bb0*/  IMAD.WIDE R2, R11, 0xc, R2 ;  /* 0x0000000c0b027825 */ /* 0x002fca00078e0202 */
[----:B0-----:R-:W2:Y:S04]  /*0bc0*/  LDG.E R4, desc[UR10][R2.64] ;  /* 0x0000000a02047981 */ /* 0x001ea8000c1e1900 */
[----:B-----5:R-:W3:Y:S04]  /*0bd0*/  LDG.E R6, desc[UR10][R2.64+0x4] ;  /* 0x0000040a02067981 */ /* 0x020ee8000c1e1900 */
[----:B------:R-:W4:Y:S01]  /*0be0*/  LDG.E R5, desc[UR10][R2.64+0x8] ;  /* 0x0000080a02057981 */ /* 0x000f22000c1e1900 */
[----:B--2---:R-:W-:Y:S01]  /*0bf0*/  FADD R19, R4, R19 ;  /* 0x0000001304137221 */ /* 0x004fe20000000000 */
[----:B---3--:R-:W-:-:S04]  /*0c00*/  FADD R17, R6, R17 ;  /* 0x0000001106117221 */ /* 0x008fc80000000000 */
[----:B------:R-:W-:Y:S01]  /*0c10*/  STG.E desc[UR10][R2.64], R19 ;  /* 0x0000001302007986 */ /* 0x000fe2000c10190a */
[----:B----4-:R-:W-:-:S03]  /*0c20*/  FADD R5, R5, R0 ;  /* 0x0000000005057221 */ /* 0x010fc60000000000 */
[----:B------:R-:W-:Y:S04]  /*0c30*/  STG.E desc[UR10][R2.64+0x4], R17 ;  /* 0x0000041102007986 */ /* 0x000fe8000c10190a */
[----:B------:R-:W-:Y:S01]  /*0c40*/  STG.E desc[UR10][R2.64+0x8], R5 ;  /* 0x0000080502007986 */ /* 0x000fe2000c10190a */
[----:B------:R-:W-:Y:S05]  /*0c50*/  EXIT ;  /* 0x000000000000794d */ /* 0x000fea0003800000 */
.L_x_5:
[----:B------:R-:W-:-:S00]  /*0c60*/  BRA `(.L_x_5) ;  /* 0xfffffffc00fc7947 */ /* 0x000fc0000383ffff */
[----:B------:R-:W-:-:S00]  /*0c70*/  NOP ;  /* 0x0000000000007918 */ /* 0x000fc00000000000 */
        /* <DEDUP_REMOVED lines=8> */
.L_x_6:


//--------------------- .nv.shared.reserved.0     --------------------------
	.section	.nv.shared.reserved.0,"aw",@nobits
	.weak		__nv_reservedSMEM_offset_0_alias
	.size		__nv_reservedSMEM_offset_0_alias, 0, 64
	.other		__nv_reservedSMEM_offset_0_alias,@"STO_CUDA_RESERVED_SHARED STV_DEFAULT"
__nv_reservedSMEM_offset_0_alias:
	.zero		0
	.zero		64


//--------------------- .nv.constant0._Z10body_forceP6float3S0_i --------------------------
	.section	.nv.constant0._Z10body_forceP6float3S0_i,"a",@progbits
	.sectionflags	@""
	.align	4
.nv.constant0._Z10body_forceP6float3S0_i:
	.zero		916


//--------------------- SYMBOLS --------------------------

	.type		.nv.reservedSmem.offset0,@object
	.size		.nv.reservedSmem.offset0,0x4
